//
// Generated by NVIDIA NVVM Compiler
//
// Compiler Build ID: CL-36424714
// Cuda compilation tools, release 13.0, V13.0.88
// Based on NVVM 20.0.0
//

.version 9.0
.target sm_100
.address_size 64

	// .globl	_Z13BitonicKernelPi
// _ZZ13BitonicKernelPiE6shared has been demoted

.visible .entry _Z13BitonicKernelPi(
	.param .u64 .ptr .align 1 _Z13BitonicKernelPi_param_0
)
{
	.reg .pred 	%p<61>;
	.reg .b32 	%r<97>;
	.reg .b64 	%rd<5>;
	// demoted variable
	.shared .align 4 .b8 _ZZ13BitonicKernelPiE6shared[128];
	ld.param.u64 	%rd2, [_Z13BitonicKernelPi_param_0];
	cvta.to.global.u64 	%rd3, %rd2;
	mov.u32 	%r1, %tid.x;
	mul.wide.u32 	%rd4, %r1, 4;
	add.s64 	%rd1, %rd3, %rd4;
	ld.global.u32 	%r46, [%rd1];
	shl.b32 	%r47, %r1, 2;
	mov.u32 	%r48, _ZZ13BitonicKernelPiE6shared;
	add.s32 	%r2, %r48, %r47;
	st.shared.u32 	[%r2], %r46;
	bar.sync 	0;
	xor.b32  	%r3, %r1, 1;
	setp.le.u32 	%p1, %r3, %r1;
	xor.b32  	%r49, %r47, 4;
	add.s32 	%r4, %r48, %r49;
	@%p1 bra 	$L__BB0_6;
	and.b32  	%r50, %r1, 2;
	setp.ne.s32 	%p2, %r50, 0;
	@%p2 bra 	$L__BB0_4;
	ld.shared.u32 	%r52, [%r2];
	ld.shared.u32 	%r5, [%r4];
	setp.le.s32 	%p4, %r52, %r5;
	@%p4 bra 	$L__BB0_6;
	st.shared.u32 	[%r2], %r5;
	bra.uni 	$L__BB0_6;
$L__BB0_4:
	ld.shared.u32 	%r51, [%r2];
	ld.shared.u32 	%r6, [%r4];
	setp.ge.s32 	%p3, %r51, %r6;
	@%p3 bra 	$L__BB0_6;
	st.shared.u32 	[%r2], %r6;
$L__BB0_6:
	bar.sync 	0;
	and.b32  	%r7, %r1, 4;
	xor.b32  	%r8, %r1, 2;
	setp.le.u32 	%p5, %r8, %r1;
	xor.b32  	%r54, %r47, 8;
	add.s32 	%r9, %r48, %r54;
	@%p5 bra 	$L__BB0_12;
	setp.eq.s32 	%p6, %r7, 0;
	@%p6 bra 	$L__BB0_10;
	ld.shared.u32 	%r56, [%r2];
	ld.shared.u32 	%r10, [%r9];
	setp.ge.s32 	%p7, %r56, %r10;
	@%p7 bra 	$L__BB0_12;
	st.shared.u32 	[%r2], %r10;
	bra.uni 	$L__BB0_12;
$L__BB0_10:
	ld.shared.u32 	%r57, [%r2];
	ld.shared.u32 	%r11, [%r9];
	setp.le.s32 	%p8, %r57, %r11;
	@%p8 bra 	$L__BB0_12;
	st.shared.u32 	[%r2], %r11;
$L__BB0_12:
	setp.le.u32 	%p9, %r3, %r1;
	bar.sync 	0;
	@%p9 bra 	$L__BB0_18;
	setp.eq.s32 	%p10, %r7, 0;
	@%p10 bra 	$L__BB0_16;
	ld.shared.u32 	%r58, [%r2];
	ld.shared.u32 	%r12, [%r4];
	setp.ge.s32 	%p11, %r58, %r12;
	@%p11 bra 	$L__BB0_18;
	st.shared.u32 	[%r2], %r12;
	bra.uni 	$L__BB0_18;
$L__BB0_16:
	ld.shared.u32 	%r59, [%r2];
	ld.shared.u32 	%r13, [%r4];
	setp.le.s32 	%p12, %r59, %r13;
	@%p12 bra 	$L__BB0_18;
	st.shared.u32 	[%r2], %r13;
$L__BB0_18:
	bar.sync 	0;
	and.b32  	%r14, %r1, 8;
	xor.b32  	%r15, %r1, 4;
	setp.le.u32 	%p13, %r15, %r1;
	xor.b32  	%r61, %r47, 16;
	add.s32 	%r16, %r48, %r61;
	@%p13 bra 	$L__BB0_24;
	setp.eq.s32 	%p14, %r14, 0;
	@%p14 bra 	$L__BB0_22;
	ld.shared.u32 	%r63, [%r2];
	ld.shared.u32 	%r17, [%r16];
	setp.ge.s32 	%p15, %r63, %r17;
	@%p15 bra 	$L__BB0_24;
	st.shared.u32 	[%r2], %r17;
	bra.uni 	$L__BB0_24;
$L__BB0_22:
	ld.shared.u32 	%r64, [%r2];
	ld.shared.u32 	%r18, [%r16];
	setp.le.s32 	%p16, %r64, %r18;
	@%p16 bra 	$L__BB0_24;
	st.shared.u32 	[%r2], %r18;
$L__BB0_24:
	setp.le.u32 	%p17, %r8, %r1;
	bar.sync 	0;
	@%p17 bra 	$L__BB0_30;
	setp.eq.s32 	%p18, %r14, 0;
	@%p18 bra 	$L__BB0_28;
	ld.shared.u32 	%r65, [%r2];
	ld.shared.u32 	%r19, [%r9];
	setp.ge.s32 	%p19, %r65, %r19;
	@%p19 bra 	$L__BB0_30;
	st.shared.u32 	[%r2], %r19;
	bra.uni 	$L__BB0_30;
$L__BB0_28:
	ld.shared.u32 	%r66, [%r2];
	ld.shared.u32 	%r20, [%r9];
	setp.le.s32 	%p20, %r66, %r20;
	@%p20 bra 	$L__BB0_30;
	st.shared.u32 	[%r2], %r20;
$L__BB0_30:
	setp.le.u32 	%p21, %r3, %r1;
	bar.sync 	0;
	@%p21 bra 	$L__BB0_36;
	setp.eq.s32 	%p22, %r14, 0;
	@%p22 bra 	$L__BB0_34;
	ld.shared.u32 	%r67, [%r2];
	ld.shared.u32 	%r21, [%r4];
	setp.ge.s32 	%p23, %r67, %r21;
	@%p23 bra 	$L__BB0_36;
	st.shared.u32 	[%r2], %r21;
	bra.uni 	$L__BB0_36;
$L__BB0_34:
	ld.shared.u32 	%r68, [%r2];
	ld.shared.u32 	%r22, [%r4];
	setp.le.s32 	%p24, %r68, %r22;
	@%p24 bra 	$L__BB0_36;
	st.shared.u32 	[%r2], %r22;
$L__BB0_36:
	bar.sync 	0;
	and.b32  	%r23, %r1, 16;
	xor.b32  	%r24, %r1, 8;
	setp.le.u32 	%p25, %r24, %r1;
	xor.b32  	%r70, %r47, 32;
	add.s32 	%r25, %r48, %r70;
	@%p25 bra 	$L__BB0_42;
	setp.eq.s32 	%p26, %r23, 0;
	@%p26 bra 	$L__BB0_40;
	ld.shared.u32 	%r72, [%r2];
	ld.shared.u32 	%r26, [%r25];
	setp.ge.s32 	%p27, %r72, %r26;
	@%p27 bra 	$L__BB0_42;
	st.shared.u32 	[%r2], %r26;
	bra.uni 	$L__BB0_42;
$L__BB0_40:
	ld.shared.u32 	%r73, [%r2];
	ld.shared.u32 	%r27, [%r25];
	setp.le.s32 	%p28, %r73, %r27;
	@%p28 bra 	$L__BB0_42;
	st.shared.u32 	[%r2], %r27;
$L__BB0_42:
	setp.le.u32 	%p29, %r15, %r1;
	bar.sync 	0;
	@%p29 bra 	$L__BB0_48;
	setp.eq.s32 	%p30, %r23, 0;
	@%p30 bra 	$L__BB0_46;
	ld.shared.u32 	%r74, [%r2];
	ld.shared.u32 	%r28, [%r16];
	setp.ge.s32 	%p31, %r74, %r28;
	@%p31 bra 	$L__BB0_48;
	st.shared.u32 	[%r2], %r28;
	bra.uni 	$L__BB0_48;
$L__BB0_46:
	ld.shared.u32 	%r75, [%r2];
	ld.shared.u32 	%r29, [%r16];
	setp.le.s32 	%p32, %r75, %r29;
	@%p32 bra 	$L__BB0_48;
	st.shared.u32 	[%r2], %r29;
$L__BB0_48:
	setp.le.u32 	%p33, %r8, %r1;
	bar.sync 	0;
	@%p33 bra 	$L__BB0_54;
	setp.eq.s32 	%p34, %r23, 0;
	@%p34 bra 	$L__BB0_52;
	ld.shared.u32 	%r76, [%r2];
	ld.shared.u32 	%r30, [%r9];
	setp.ge.s32 	%p35, %r76, %r30;
	@%p35 bra 	$L__BB0_54;
	st.shared.u32 	[%r2], %r30;
	bra.uni 	$L__BB0_54;
$L__BB0_52:
	ld.shared.u32 	%r77, [%r2];
	ld.shared.u32 	%r31, [%r9];
	setp.le.s32 	%p36, %r77, %r31;
	@%p36 bra 	$L__BB0_54;
	st.shared.u32 	[%r2], %r31;
$L__BB0_54:
	setp.le.u32 	%p37, %r3, %r1;
	bar.sync 	0;
	@%p37 bra 	$L__BB0_60;
	setp.eq.s32 	%p38, %r23, 0;
	@%p38 bra 	$L__BB0_58;
	ld.shared.u32 	%r78, [%r2];
	ld.shared.u32 	%r32, [%r4];
	setp.ge.s32 	%p39, %r78, %r32;
	@%p39 bra 	$L__BB0_60;
	st.shared.u32 	[%r2], %r32;
	bra.uni 	$L__BB0_60;
$L__BB0_58:
	ld.shared.u32 	%r79, [%r2];
	ld.shared.u32 	%r33, [%r4];
	setp.le.s32 	%p40, %r79, %r33;
	@%p40 bra 	$L__BB0_60;
	st.shared.u32 	[%r2], %r33;
$L__BB0_60:
	bar.sync 	0;
	and.b32  	%r34, %r1, 32;
	xor.b32  	%r35, %r1, 16;
	setp.le.u32 	%p41, %r35, %r1;
	@%p41 bra 	$L__BB0_66;
	setp.eq.s32 	%p42, %r34, 0;
	@%p42 bra 	$L__BB0_64;
	ld.shared.u32 	%r80, [%r2];
	shl.b32 	%r81, %r35, 2;
	add.s32 	%r83, %r48, %r81;
	ld.shared.u32 	%r36, [%r83];
	setp.ge.s32 	%p43, %r80, %r36;
	@%p43 bra 	$L__BB0_66;
	st.shared.u32 	[%r2], %r36;
	bra.uni 	$L__BB0_66;
$L__BB0_64:
	ld.shared.u32 	%r84, [%r2];
	shl.b32 	%r85, %r35, 2;
	add.s32 	%r87, %r48, %r85;
	ld.shared.u32 	%r37, [%r87];
	setp.le.s32 	%p44, %r84, %r37;
	@%p44 bra 	$L__BB0_66;
	st.shared.u32 	[%r2], %r37;
$L__BB0_66:
	setp.le.u32 	%p45, %r24, %r1;
	bar.sync 	0;
	@%p45 bra 	$L__BB0_72;
	setp.eq.s32 	%p46, %r34, 0;
	@%p46 bra 	$L__BB0_70;
	ld.shared.u32 	%r88, [%r2];
	ld.shared.u32 	%r38, [%r25];
	setp.ge.s32 	%p47, %r88, %r38;
	@%p47 bra 	$L__BB0_72;
	st.shared.u32 	[%r2], %r38;
	bra.uni 	$L__BB0_72;
$L__BB0_70:
	ld.shared.u32 	%r89, [%r2];
	ld.shared.u32 	%r39, [%r25];
	setp.le.s32 	%p48, %r89, %r39;
	@%p48 bra 	$L__BB0_72;
	st.shared.u32 	[%r2], %r39;
$L__BB0_72:
	setp.le.u32 	%p49, %r15, %r1;
	bar.sync 	0;
	@%p49 bra 	$L__BB0_78;
	setp.eq.s32 	%p50, %r34, 0;
	@%p50 bra 	$L__BB0_76;
	ld.shared.u32 	%r90, [%r2];
	ld.shared.u32 	%r40, [%r16];
	setp.ge.s32 	%p51, %r90, %r40;
	@%p51 bra 	$L__BB0_78;
	st.shared.u32 	[%r2], %r40;
	bra.uni 	$L__BB0_78;
$L__BB0_76:
	ld.shared.u32 	%r91, [%r2];
	ld.shared.u32 	%r41, [%r16];
	setp.le.s32 	%p52, %r91, %r41;
	@%p52 bra 	$L__BB0_78;
	st.shared.u32 	[%r2], %r41;
$L__BB0_78:
	setp.le.u32 	%p53, %r8, %r1;
	bar.sync 	0;
	@%p53 bra 	$L__BB0_84;
	setp.eq.s32 	%p54, %r34, 0;
	@%p54 bra 	$L__BB0_82;
	ld.shared.u32 	%r92, [%r2];
	ld.shared.u32 	%r42, [%r9];
	setp.ge.s32 	%p55, %r92, %r42;
	@%p55 bra 	$L__BB0_84;
	st.shared.u32 	[%r2], %r42;
	bra.uni 	$L__BB0_84;
$L__BB0_82:
	ld.shared.u32 	%r93, [%r2];
	ld.shared.u32 	%r43, [%r9];
	setp.le.s32 	%p56, %r93, %r43;
	@%p56 bra 	$L__BB0_84;
	st.shared.u32 	[%r2], %r43;
$L__BB0_84:
	setp.le.u32 	%p57, %r3, %r1;
	bar.sync 	0;
	@%p57 bra 	$L__BB0_90;
	setp.eq.s32 	%p58, %r34, 0;
	@%p58 bra 	$L__BB0_88;
	ld.shared.u32 	%r94, [%r2];
	ld.shared.u32 	%r44, [%r4];
	setp.ge.s32 	%p59, %r94, %r44;
	@%p59 bra 	$L__BB0_90;
	st.shared.u32 	[%r2], %r44;
	bra.uni 	$L__BB0_90;
$L__BB0_88:
	ld.shared.u32 	%r95, [%r2];
	ld.shared.u32 	%r45, [%r4];
	setp.le.s32 	%p60, %r95, %r45;
	@%p60 bra 	$L__BB0_90;
	st.shared.u32 	[%r2], %r45;
$L__BB0_90:
	bar.sync 	0;
	ld.shared.u32 	%r96, [%r2];
	st.global.u32 	[%rd1], %r96;
	ret;

}


// ===== COMPILED SASS (sm_100) =====

	.target	sm_100

	.elftype	@"ET_EXEC"


//--------------------- .note.nv.tkinfo           --------------------------
	.section	.note.nv.tkinfo,"",@"SHT_NOTE"
	.sectionflags	@"SHF_NOTE_NV_TKINFO"
	.tkinfo
        /*0018*/ 	.word	0x00000002
        /*0030*/ 	.string	""
        /*0030*/ 	.string	"ptxas"
        /*0030*/ 	.string	"Cuda compilation tools, release 13.0, V13.0.88"
        /*0030*/ 	.string	"Build cuda_13.0.r13.0/compiler.36424714_0"
        /*0030*/ 	.string	"-arch sm_100 -m 64 "



//--------------------- .note.nv.cuinfo           --------------------------
	.section	.note.nv.cuinfo,"",@"SHT_NOTE"
	.sectionflags	@"SHF_NOTE_NV_CUINFO"
        /*0018*/ 	.short	0x0002
        /*001a*/ 	.short	0x0064
        /*001c*/ 	.short	0x0082
	.zero		2


//--------------------- .nv.info                  --------------------------
	.section	.nv.info,"",@"SHT_CUDA_INFO"
	.align	4


	//----- nvinfo : EIATTR_REGCOUNT
	.align		4
        /*0000*/ 	.byte	0x04, 0x2f
        /*0002*/ 	.short	(.L_1 - .L_0)
	.align		4
.L_0:
        /*0004*/ 	.word	index@(_Z13BitonicKernelPi)
        /*0008*/ 	.word	0x0000000e


	//----- nvinfo : EIATTR_FRAME_SIZE
	.align		4
.L_1:
        /*000c*/ 	.byte	0x04, 0x11
        /*000e*/ 	.short	(.L_3 - .L_2)
	.align		4
.L_2:
        /*0010*/ 	.word	index@(_Z13BitonicKernelPi)
        /*0014*/ 	.word	0x00000000


	//----- nvinfo : EIATTR_MIN_STACK_SIZE
	.align		4
.L_3:
        /*0018*/ 	.byte	0x04, 0x12
        /*001a*/ 	.short	(.L_5 - .L_4)
	.align		4
.L_4:
        /*001c*/ 	.word	index@(_Z13BitonicKernelPi)
        /*0020*/ 	.word	0x00000000
.L_5:


//--------------------- .nv.compat                --------------------------
	.section	.nv.compat,"",@"SHT_CUDA_COMPAT_INFO"
	.align	4
        /*0000*/ 	.byte	0x02, 0x09, 0x00, 0x00, 0x02, 0x02, 0x01, 0x00, 0x02, 0x05, 0x05, 0x00, 0x03, 0x07, 0x01, 0x01
        /*0010*/ 	.byte	0x02, 0x03, 0x00, 0x00, 0x02, 0x06, 0x01, 0x00, 0x04, 0x0b, 0x08, 0x00, 0x09, 0x00, 0x00, 0x00
        /*0020*/ 	.byte	0x00, 0x00, 0x00, 0x00


//--------------------- .nv.info._Z13BitonicKernelPi --------------------------
	.section	.nv.info._Z13BitonicKernelPi,"",@"SHT_CUDA_INFO"
	.sectionflags	@""
	.align	4


	//----- nvinfo : EIATTR_CUDA_API_VERSION
	.align		4
        /*0000*/ 	.byte	0x04, 0x37
        /*0002*/ 	.short	(.L_7 - .L_6)
.L_6:
        /*0004*/ 	.word	0x00000082


	//----- nvinfo : EIATTR_KPARAM_INFO
	.align		4
.L_7:
        /*0008*/ 	.byte	0x04, 0x17
        /*000a*/ 	.short	(.L_9 - .L_8)
.L_8:
        /*000c*/ 	.word	0x00000000
        /*0010*/ 	.short	0x0000
        /*0012*/ 	.short	0x0000
        /*0014*/ 	.byte	0x00, 0xf5, 0x21, 0x00


	//----- nvinfo : EIATTR_SPARSE_MMA_MASK
	.align		4
.L_9:
        /*0018*/ 	.byte	0x03, 0x50
        /*001a*/ 	.short	0x0000


	//----- nvinfo : EIATTR_MAXREG_COUNT
	.align		4
        /*001c*/ 	.byte	0x03, 0x1b
        /*001e*/ 	.short	0x00ff


	//----- nvinfo : EIATTR_NUM_BARRIERS
	.align		4
        /*0020*/ 	.byte	0x02, 0x4c
        /*0022*/ 	.byte	0x01
	.zero		1


	//----- nvinfo : EIATTR_MERCURY_ISA_VERSION
	.align		4
        /*0024*/ 	.byte	0x03, 0x5f
        /*0026*/ 	.short	0x0101


	//----- nvinfo : EIATTR_VRC_CTA_INIT_COUNT
	.align		4
        /*0028*/ 	.byte	0x02, 0x4a
	.zero		1
	.zero		1


	//----- nvinfo : EIATTR_EXIT_INSTR_OFFSETS
	.align		4
        /*002c*/ 	.byte	0x04, 0x1c
        /*002e*/ 	.short	(.L_11 - .L_10)


	//   ....[0]....
.L_10:
        /*0030*/ 	.word	0x00001120


	//----- nvinfo : EIATTR_CRS_STACK_SIZE
	.align		4
.L_11:
        /*0034*/ 	.byte	0x04, 0x1e
        /*0036*/ 	.short	(.L_13 - .L_12)
.L_12:
        /*0038*/ 	.word	0x00000000


	//----- nvinfo : EIATTR_CBANK_PARAM_SIZE
	.align		4
.L_13:
        /*003c*/ 	.byte	0x03, 0x19
        /*003e*/ 	.short	0x0008


	//----- nvinfo : EIATTR_PARAM_CBANK
	.align		4
        /*0040*/ 	.byte	0x04, 0x0a
        /*0042*/ 	.short	(.L_15 - .L_14)
	.align		4
.L_14:
        /*0044*/ 	.word	index@(.nv.constant0._Z13BitonicKernelPi)
        /*0048*/ 	.short	0x0380
        /*004a*/ 	.short	0x0008


	//----- nvinfo : EIATTR_SW_WAR
	.align		4
.L_15:
        /*004c*/ 	.byte	0x04, 0x36
        /*004e*/ 	.short	(.L_17 - .L_16)
.L_16:
        /*0050*/ 	.word	0x00000008
.L_17:


//--------------------- .nv.callgraph             --------------------------
	.section	.nv.callgraph,"",@"SHT_CUDA_CALLGRAPH"
	.align	4
	.sectionentsize	8
	.align		4
        /*0000*/ 	.word	0x00000000
	.align		4
        /*0004*/ 	.word	0xffffffff
	.align		4
        /*0008*/ 	.word	0x00000000
	.align		4
        /*000c*/ 	.word	0xfffffffe
	.align		4
        /*0010*/ 	.word	0x00000000
	.align		4
        /*0014*/ 	.word	0xfffffffd
	.align		4
        /*0018*/ 	.word	0x00000000
	.align		4
        /*001c*/ 	.word	0xfffffffc


//--------------------- .text._Z13BitonicKernelPi --------------------------
	.section	.text._Z13BitonicKernelPi,"ax",@progbits
	.align	128
        .global         _Z13BitonicKernelPi
        .type           _Z13BitonicKernelPi,@function
        .size           _Z13BitonicKernelPi,(.L_x_46 - _Z13BitonicKernelPi)
        .other          _Z13BitonicKernelPi,@"STO_CUDA_ENTRY STV_DEFAULT"
_Z13BitonicKernelPi:
.text._Z13BitonicKernelPi:
[----:B------:R-:W-:Y:S01]  /*0000*/  LDC R1, c[0x0][0x37c] ;  /* 0x0000df00ff017b82 */ /* 0x000fe20000000800 */
[----:B------:R-:W0:Y:S07]  /*0010*/  S2R R0, SR_TID.X ;  /* 0x0000000000007919 */ /* 0x000e2e0000002100 */
[----:B------:R-:W0:Y:S01]  /*0020*/  LDC.64 R2, c[0x0][0x380] ;  /* 0x0000e000ff027b82 */ /* 0x000e220000000a00 */
[----:B------:R-:W1:Y:S01]  /*0030*/  LDCU.64 UR6, c[0x0][0x358] ;  /* 0x00006b00ff0677ac */ /* 0x000e620008000a00 */
[----:B0-----:R-:W-:-:S05]  /*0040*/  IMAD.WIDE.U32 R2, R0, 0x4, R2 ;  /* 0x0000000400027825 */ /* 0x001fca00078e0002 */
[----:B-1----:R-:W2:Y:S01]  /*0050*/  LDG.E R7, desc[UR6][R2.64] ;  /* 0x0000000602077981 */ /* 0x002ea2000c1e1900 */
[----:B------:R-:W0:Y:S01]  /*0060*/  S2UR UR5, SR_CgaCtaId ;  /* 0x00000000000579c3 */ /* 0x000e220000008800 */
[C---:B------:R-:W-:Y:S01]  /*0070*/  LOP3.LUT R5, R0.reuse, 0x1, RZ, 0x3c, !PT ;  /* 0x0000000100057812 */ /* 0x040fe200078e3cff */
[----:B------:R-:W-:Y:S01]  /*0080*/  UMOV UR4, 0x400 ;  /* 0x0000040000047882 */ /* 0x000fe20000000000 */
[----:B------:R-:W-:Y:S01]  /*0090*/  IMAD.SHL.U32 R4, R0, 0x4, RZ ;  /* 0x0000000400047824 */ /* 0x000fe200078e00ff */
[----:B------:R-:W-:Y:S01]  /*00a0*/  BSSY.RECONVERGENT B0, `(.L_x_0) ;  /* 0x0000013000007945 */ /* 0x000fe20003800200 */
[----:B------:R-:W-:-:S03]  /*00b0*/  ISETP.GT.U32.AND P0, PT, R5, R0, PT ;  /* 0x000000000500720c */ /* 0x000fc60003f04070 */
[----:B------:R-:W-:Y:S01]  /*00c0*/  LOP3.LUT R5, R4, 0x4, RZ, 0x3c, !PT ;  /* 0x0000000404057812 */ /* 0x000fe200078e3cff */
[----:B0-----:R-:W-:-:S09]  /*00d0*/  ULEA UR4, UR5, UR4, 0x18 ;  /* 0x0000000405047291 */ /* 0x001fd2000f8ec0ff */
[----:B--2---:R0:W-:Y:S01]  /*00e0*/  STS [R4+UR4], R7 ;  /* 0x0000000704007988 */ /* 0x0041e20008000804 */
[----:B------:R-:W-:Y:S06]  /*00f0*/  BAR.SYNC.DEFER_BLOCKING 0x0 ;  /* 0x0000000000007b1d */ /* 0x000fec0000010000 */
[----:B------:R-:W-:Y:S05]  /*0100*/  @!P0 BRA `(.L_x_1) ;  /* 0x0000000000308947 */ /* 0x000fea0003800000 */
[----:B------:R-:W-:-:S13]  /*0110*/  LOP3.LUT P1, RZ, R0, 0x2, RZ, 0xc0, !PT ;  /* 0x0000000200ff7812 */ /* 0x000fda000782c0ff */
[----:B------:R-:W-:Y:S05]  /*0120*/  @P1 BRA `(.L_x_2) ;  /* 0x0000000000181947 */ /* 0x000fea0003800000 */
[----:B------:R-:W-:Y:S04]  /*0130*/  LDS R6, [R4+UR4] ;  /* 0x0000000404067984 */ /* 0x000fe80008000800 */
[----:B0-----:R-:W0:Y:S02]  /*0140*/  LDS R7, [R5+UR4] ;  /* 0x0000000405077984 */ /* 0x001e240008000800 */
[----:B0-----:R-:W-:-:S13]  /*0150*/  ISETP.GT.AND P1, PT, R6, R7, PT ;  /* 0x000000070600720c */ /* 0x001fda0003f24270 */
[----:B------:R-:W-:Y:S05]  /*0160*/  @!P1 BRA `(.L_x_1) ;  /* 0x0000000000189947 */ /* 0x000fea0003800000 */
[----:B------:R1:W-:Y:S01]  /*0170*/  STS [R4+UR4], R7 ;  /* 0x0000000704007988 */ /* 0x0003e20008000804 */
[----:B------:R-:W-:Y:S05]  /*0180*/  BRA `(.L_x_1) ;  /* 0x0000000000107947 */ /* 0x000fea0003800000 */
.L_x_2:
[----:B------:R-:W-:Y:S04]  /*0190*/  LDS R6, [R4+UR4] ;  /* 0x0000000404067984 */ /* 0x000fe80008000800 */
[----:B0-----:R-:W0:Y:S02]  /*01a0*/  LDS R7, [R5+UR4] ;  /* 0x0000000405077984 */ /* 0x001e240008000800 */
[----:B0-----:R-:W-:-:S13]  /*01b0*/  ISETP.GE.AND P1, PT, R6, R7, PT ;  /* 0x000000070600720c */ /* 0x001fda0003f26270 */
[----:B------:R2:W-:Y:S02]  /*01c0*/  @!P1 STS [R4+UR4], R7 ;  /* 0x0000000704009988 */ /* 0x0005e40008000804 */
.L_x_1:
[----:B------:R-:W-:Y:S05]  /*01d0*/  BSYNC.RECONVERGENT B0 ;  /* 0x0000000000007941 */ /* 0x000fea0003800200 */
.L_x_0:
[C---:B012---:R-:W-:Y:S01]  /*01e0*/  LOP3.LUT R7, R0.reuse, 0x2, RZ, 0x3c, !PT ;  /* 0x0000000200077812 */ /* 0x047fe200078e3cff */
[----:B------:R-:W-:Y:S01]  /*01f0*/  BAR.SYNC.DEFER_BLOCKING 0x0 ;  /* 0x0000000000007b1d */ /* 0x000fe20000010000 */
[----:B------:R-:W-:Y:S02]  /*0200*/  LOP3.LUT R9, R0, 0x4, RZ, 0xc0, !PT ;  /* 0x0000000400097812 */ /* 0x000fe400078ec0ff */
[----:B------:R-:W-:Y:S02]  /*0210*/  ISETP.GT.U32.AND P1, PT, R7, R0, PT ;  /* 0x000000000700720c */ /* 0x000fe40003f24070 */
[----:B------:R-:W-:Y:S01]  /*0220*/  LOP3.LUT R6, R4, 0x8, RZ, 0x3c, !PT ;  /* 0x0000000804067812 */ /* 0x000fe200078e3cff */
[----:B------:R-:W-:Y:S10]  /*0230*/  BSSY.RECONVERGENT B0, `(.L_x_3) ;  /* 0x000000e000007945 */ /* 0x000ff40003800200 */
[----:B------:R-:W-:Y:S05]  /*0240*/  @!P1 BRA `(.L_x_4) ;  /* 0x0000000000309947 */ /* 0x000fea0003800000 */
[----:B------:R-:W-:-:S13]  /*0250*/  ISETP.NE.AND P2, PT, R9, RZ, PT ;  /* 0x000000ff0900720c */ /* 0x000fda0003f45270 */
[----:B------:R-:W-:Y:S05]  /*0260*/  @!P2 BRA `(.L_x_5) ;  /* 0x000000000018a947 */ /* 0x000fea0003800000 */
[----:B------:R-:W-:Y:S04]  /*0270*/  LDS R7, [R4+UR4] ;  /* 0x0000000404077984 */ /* 0x000fe80008000800 */
[----:B------:R-:W0:Y:S02]  /*0280*/  LDS R8, [R6+UR4] ;  /* 0x0000000406087984 */ /* 0x000e240008000800 */
[----:B0-----:R-:W-:-:S13]  /*0290*/  ISETP.GE.AND P2, PT, R7, R8, PT ;  /* 0x000000080700720c */ /* 0x001fda0003f46270 */
[----:B------:R-:W-:Y:S05]  /*02a0*/  @P2 BRA `(.L_x_4) ;  /* 0x0000000000182947 */ /* 0x000fea0003800000 */
[----:B------:R1:W-:Y:S01]  /*02b0*/  STS [R4+UR4], R8 ;  /* 0x0000000804007988 */ /* 0x0003e20008000804 */
[----:B------:R-:W-:Y:S05]  /*02c0*/  BRA `(.L_x_4) ;  /* 0x0000000000107947 */ /* 0x000fea0003800000 */
.L_x_5:
[----:B------:R-:W-:Y:S04]  /*02d0*/  LDS R8, [R4+UR4] ;  /* 0x0000000404087984 */ /* 0x000fe80008000800 */
[----:B------:R-:W0:Y:S02]  /*02e0*/  LDS R7, [R6+UR4] ;  /* 0x0000000406077984 */ /* 0x000e240008000800 */
[----:B0-----:R-:W-:-:S13]  /*02f0*/  ISETP.GT.AND P2, PT, R8, R7, PT ;  /* 0x000000070800720c */ /* 0x001fda0003f44270 */
[----:B------:R0:W-:Y:S02]  /*0300*/  @P2 STS [R4+UR4], R7 ;  /* 0x0000000704002988 */ /* 0x0001e40008000804 */
.L_x_4:
[----:B------:R-:W-:Y:S05]  /*0310*/  BSYNC.RECONVERGENT B0 ;  /* 0x0000000000007941 */ /* 0x000fea0003800200 */
.L_x_3:
[----:B------:R-:W-:Y:S06]  /*0320*/  BAR.SYNC.DEFER_BLOCKING 0x0 ;  /* 0x0000000000007b1d */ /* 0x000fec0000010000 */
[----:B------:R-:W-:Y:S04]  /*0330*/  BSSY.RECONVERGENT B0, `(.L_x_6) ;  /* 0x000000e000007945 */ /* 0x000fe80003800200 */
[----:B------:R-:W-:Y:S05]  /*0340*/  @!P0 BRA `(.L_x_7) ;  /* 0x0000000000308947 */ /* 0x000fea0003800000 */
[----:B------:R-:W-:-:S13]  /*0350*/  ISETP.NE.AND P2, PT, R9, RZ, PT ;  /* 0x000000ff0900720c */ /* 0x000fda0003f45270 */
[----:B------:R-:W-:Y:S05]  /*0360*/  @!P2 BRA `(.L_x_8) ;  /* 0x000000000018a947 */ /* 0x000fea0003800000 */
[----:B0-----:R-:W-:Y:S04]  /*0370*/  LDS R7, [R4+UR4] ;  /* 0x0000000404077984 */ /* 0x001fe80008000800 */
[----:B-1----:R-:W0:Y:S02]  /*0380*/  LDS R8, [R5+UR4] ;  /* 0x0000000405087984 */ /* 0x002e240008000800 */
[----:B0-----:R-:W-:-:S13]  /*0390*/  ISETP.GE.AND P2, PT, R7, R8, PT ;  /* 0x000000080700720c */ /* 0x001fda0003f46270 */
[----:B------:R-:W-:Y:S05]  /*03a0*/  @P2 BRA `(.L_x_7) ;  /* 0x0000000000182947 */ /* 0x000fea0003800000 */
[----:B------:R3:W-:Y:S01]  /*03b0*/  STS [R4+UR4], R8 ;  /* 0x0000000804007988 */ /* 0x0007e20008000804 */
[----:B------:R-:W-:Y:S05]  /*03c0*/  BRA `(.L_x_7) ;  /* 0x0000000000107947 */ /* 0x000fea0003800000 */
.L_x_8:
[----:B-1----:R-:W-:Y:S04]  /*03d0*/  LDS R8, [R4+UR4] ;  /* 0x0000000404087984 */ /* 0x002fe80008000800 */
[----:B0-----:R-:W0:Y:S02]  /*03e0*/  LDS R7, [R5+UR4] ;  /* 0x0000000405077984 */ /* 0x001e240008000800 */
[----:B0-----:R-:W-:-:S13]  /*03f0*/  ISETP.GT.AND P2, PT, R8, R7, PT ;  /* 0x000000070800720c */ /* 0x001fda0003f44270 */
[----:B------:R2:W-:Y:S02]  /*0400*/  @P2 STS [R4+UR4], R7 ;  /* 0x0000000704002988 */ /* 0x0005e40008000804 */
.L_x_7:
[----:B------:R-:W-:Y:S05]  /*0410*/  BSYNC.RECONVERGENT B0 ;  /* 0x0000000000007941 */ /* 0x000fea0003800200 */
.L_x_6:
[C---:B0-2---:R-:W-:Y:S01]  /*0420*/  LOP3.LUT R7, R0.reuse, 0x4, RZ, 0x3c, !PT ;  /* 0x0000000400077812 */ /* 0x045fe200078e3cff */
        /* <DEDUP_REMOVED lines=8> */
[----:B-1-3--:R-:W-:Y:S04]  /*04b0*/  LDS R8, [R4+UR4] ;  /* 0x0000000404087984 */ /* 0x00afe80008000800 */
[----:B------:R-:W0:Y:S02]  /*04c0*/  LDS R9, [R7+UR4] ;  /* 0x0000000407097984 */ /* 0x000e240008000800 */
[----:B0-----:R-:W-:-:S13]  /*04d0*/  ISETP.GE.AND P3, PT, R8, R9, PT ;  /* 0x000000090800720c */ /* 0x001fda0003f66270 */
[----:B------:R-:W-:Y:S05]  /*04e0*/  @P3 BRA `(.L_x_10) ;  /* 0x0000000000183947 */ /* 0x000fea0003800000 */
[----:B------:R2:W-:Y:S01]  /*04f0*/  STS [R4+UR4], R9 ;  /* 0x0000000904007988 */ /* 0x0005e20008000804 */
[----:B------:R-:W-:Y:S05]  /*0500*/  BRA `(.L_x_10) ;  /* 0x0000000000107947 */ /* 0x000fea0003800000 */
.L_x_11:
[----:B-1-3--:R-:W-:Y:S04]  /*0510*/  LDS R8, [R4+UR4] ;  /* 0x0000000404087984 */ /* 0x00afe80008000800 */
[----:B------:R-:W0:Y:S02]  /*0520*/  LDS R9, [R7+UR4] ;  /* 0x0000000407097984 */ /* 0x000e240008000800 */
[----:B0-----:R-:W-:-:S13]  /*0530*/  ISETP.GT.AND P3, PT, R8, R9, PT ;  /* 0x000000090800720c */ /* 0x001fda0003f64270 */
[----:B------:R0:W-:Y:S02]  /*0540*/  @P3 STS [R4+UR4], R9 ;  /* 0x0000000904003988 */ /* 0x0001e40008000804 */
.L_x_10:
[----:B------:R-:W-:Y:S05]  /*0550*/  BSYNC.RECONVERGENT B0 ;  /* 0x0000000000007941 */ /* 0x000fea0003800200 */
.L_x_9:
[----:B------:R-:W-:Y:S06]  /*0560*/  BAR.SYNC.DEFER_BLOCKING 0x0 ;  /* 0x0000000000007b1d */ /* 0x000fec0000010000 */
[----:B------:R-:W-:Y:S04]  /*0570*/  BSSY.RECONVERGENT B0, `(.L_x_12) ;  /* 0x000000e000007945 */ /* 0x000fe80003800200 */
[----:B------:R-:W-:Y:S05]  /*0580*/  @!P1 BRA `(.L_x_13) ;  /* 0x0000000000309947 */ /* 0x000fea0003800000 */
[----:B------:R-:W-:-:S13]  /*0590*/  ISETP.NE.AND P3, PT, R10, RZ, PT ;  /* 0x000000ff0a00720c */ /* 0x000fda0003f65270 */
[----:B------:R-:W-:Y:S05]  /*05a0*/  @!P3 BRA `(.L_x_14) ;  /* 0x000000000018b947 */ /* 0x000fea0003800000 */
[----:B-1-3--:R-:W-:Y:S04]  /*05b0*/  LDS R8, [R4+UR4] ;  /* 0x0000000404087984 */ /* 0x00afe80008000800 */
[----:B0-2---:R-:W0:Y:S02]  /*05c0*/  LDS R9, [R6+UR4] ;  /* 0x0000000406097984 */ /* 0x005e240008000800 */
[----:B0-----:R-:W-:-:S13]  /*05d0*/  ISETP.GE.AND P3, PT, R8, R9, PT ;  /* 0x000000090800720c */ /* 0x001fda0003f66270 */
[----:B------:R-:W-:Y:S05]  /*05e0*/  @P3 BRA `(.L_x_13) ;  /* 0x0000000000183947 */ /* 0x000fea0003800000 */
[----:B------:R4:W-:Y:S01]  /*05f0*/  STS [R4+UR4], R9 ;  /* 0x0000000904007988 */ /* 0x0009e20008000804 */
[----:B------:R-:W-:Y:S05]  /*0600*/  BRA `(.L_x_13) ;  /* 0x0000000000107947 */ /* 0x000fea0003800000 */
.L_x_14:
[----:B-1-3--:R-:W-:Y:S04]  /*0610*/  LDS R8, [R4+UR4] ;  /* 0x0000000404087984 */ /* 0x00afe80008000800 */
[----:B0-2---:R-:W0:Y:S02]  /*0620*/  LDS R9, [R6+UR4] ;  /* 0x0000000406097984 */ /* 0x005e240008000800 */
[----:B0-----:R-:W-:-:S13]  /*0630*/  ISETP.GT.AND P3, PT, R8, R9, PT ;  /* 0x000000090800720c */ /* 0x001fda0003f64270 */
[----:B------:R0:W-:Y:S02]  /*0640*/  @P3 STS [R4+UR4], R9 ;  /* 0x0000000904003988 */ /* 0x0001e40008000804 */
.L_x_13:
[----:B------:R-:W-:Y:S05]  /*0650*/  BSYNC.RECONVERGENT B0 ;  /* 0x0000000000007941 */ /* 0x000fea0003800200 */
.L_x_12:
[----:B------:R-:W-:Y:S06]  /*0660*/  BAR.SYNC.DEFER_BLOCKING 0x0 ;  /* 0x0000000000007b1d */ /* 0x000fec0000010000 */
[----:B------:R-:W-:Y:S04]  /*0670*/  BSSY.RECONVERGENT B0, `(.L_x_15) ;  /* 0x000000e000007945 */ /* 0x000fe80003800200 */
[----:B------:R-:W-:Y:S05]  /*0680*/  @!P0 BRA `(.L_x_16) ;  /* 0x0000000000308947 */ /* 0x000fea0003800000 */
[----:B------:R-:W-:-:S13]  /*0690*/  ISETP.NE.AND P3, PT, R10, RZ, PT ;  /* 0x000000ff0a00720c */ /* 0x000fda0003f65270 */
[----:B------:R-:W-:Y:S05]  /*06a0*/  @!P3 BRA `(.L_x_17) ;  /* 0x000000000018b947 */ /* 0x000fea0003800000 */
[----:B-1-3--:R-:W-:Y:S04]  /*06b0*/  LDS R8, [R4+UR4] ;  /* 0x0000000404087984 */ /* 0x00afe80008000800 */
[----:B0-2-4-:R-:W0:Y:S02]  /*06c0*/  LDS R9, [R5+UR4] ;  /* 0x0000000405097984 */ /* 0x015e240008000800 */
[----:B0-----:R-:W-:-:S13]  /*06d0*/  ISETP.GE.AND P3, PT, R8, R9, PT ;  /* 0x000000090800720c */ /* 0x001fda0003f66270 */
[----:B------:R-:W-:Y:S05]  /*06e0*/  @P3 BRA `(.L_x_16) ;  /* 0x0000000000183947 */ /* 0x000fea0003800000 */
[----:B------:R0:W-:Y:S01]  /*06f0*/  STS [R4+UR4], R9 ;  /* 0x0000000904007988 */ /* 0x0001e20008000804 */
[----:B------:R-:W-:Y:S05]  /*0700*/  BRA `(.L_x_16) ;  /* 0x0000000000107947 */ /* 0x000fea0003800000 */
.L_x_17:
[----:B-1-3--:R-:W-:Y:S04]  /*0710*/  LDS R8, [R4+UR4] ;  /* 0x0000000404087984 */ /* 0x00afe80008000800 */
[----:B0-2-4-:R-:W0:Y:S02]  /*0720*/  LDS R9, [R5+UR4] ;  /* 0x0000000405097984 */ /* 0x015e240008000800 */
[----:B0-----:R-:W-:-:S13]  /*0730*/  ISETP.GT.AND P3, PT, R8, R9, PT ;  /* 0x000000090800720c */ /* 0x001fda0003f64270 */
[----:B------:R0:W-:Y:S02]  /*0740*/  @P3 STS [R4+UR4], R9 ;  /* 0x0000000904003988 */ /* 0x0001e40008000804 */
.L_x_16:
[----:B------:R-:W-:Y:S05]  /*0750*/  BSYNC.RECONVERGENT B0 ;  /* 0x0000000000007941 */ /* 0x000fea0003800200 */
.L_x_15:
[C---:B0-2-4-:R-:W-:Y:S01]  /*0760*/  LOP3.LUT R9, R0.reuse, 0x8, RZ, 0x3c, !PT ;  /* 0x0000000800097812 */ /* 0x055fe200078e3cff */
[----:B------:R-:W-:Y:S01]  /*0770*/  BAR.SYNC.DEFER_BLOCKING 0x0 ;  /* 0x0000000000007b1d */ /* 0x000fe20000010000 */
[----:B------:R-:W-:Y:S02]  /*0780*/  LOP3.LUT R11, R0, 0x10, RZ, 0xc0, !PT ;  /* 0x00000010000b7812 */ /* 0x000fe400078ec0ff */
[----:B------:R-:W-:Y:S02]  /*0790*/  ISETP.GT.U32.AND P3, PT, R9, R0, PT ;  /* 0x000000000900720c */ /* 0x000fe40003f64070 */
[----:B-1-3--:R-:W-:Y:S01]  /*07a0*/  LOP3.LUT R8, R4, 0x20, RZ, 0x3c, !PT ;  /* 0x0000002004087812 */ /* 0x00afe200078e3cff */
        /* <DEDUP_REMOVED lines=10> */
.L_x_20:
[----:B------:R-:W-:Y:S04]  /*0850*/  LDS R10, [R4+UR4] ;  /* 0x00000004040a7984 */ /* 0x000fe80008000800 */
[----:B------:R-:W0:Y:S02]  /*0860*/  LDS R9, [R8+UR4] ;  /* 0x0000000408097984 */ /* 0x000e240008000800 */
[----:B0-----:R-:W-:-:S13]  /*0870*/  ISETP.GT.AND P4, PT, R10, R9, PT ;  /* 0x000000090a00720c */ /* 0x001fda0003f84270 */
[----:B------:R0:W-:Y:S02]  /*0880*/  @P4 STS [R4+UR4], R9 ;  /* 0x0000000904004988 */ /* 0x0001e40008000804 */
.L_x_19:
[----:B------:R-:W-:Y:S05]  /*0890*/  BSYNC.RECONVERGENT B0 ;  /* 0x0000000000007941 */ /* 0x000fea0003800200 */
.L_x_18:
        /* <DEDUP_REMOVED lines=11> */
.L_x_23:
[----:B-1----:R-:W-:Y:S04]  /*0950*/  LDS R10, [R4+UR4] ;  /* 0x00000004040a7984 */ /* 0x002fe80008000800 */
[----:B0-----:R-:W0:Y:S02]  /*0960*/  LDS R9, [R7+UR4] ;  /* 0x0000000407097984 */ /* 0x001e240008000800 */
[----:B0-----:R-:W-:-:S13]  /*0970*/  ISETP.GT.AND P4, PT, R10, R9, PT ;  /* 0x000000090a00720c */ /* 0x001fda0003f84270 */
[----:B------:R2:W-:Y:S02]  /*0980*/  @P4 STS [R4+UR4], R9 ;  /* 0x0000000904004988 */ /* 0x0005e40008000804 */
.L_x_22:
[----:B------:R-:W-:Y:S05]  /*0990*/  BSYNC.RECONVERGENT B0 ;  /* 0x0000000000007941 */ /* 0x000fea0003800200 */
.L_x_21:
[----:B------:R-:W-:Y:S06]  /*09a0*/  BAR.SYNC.DEFER_BLOCKING 0x0 ;  /* 0x0000000000007b1d */ /* 0x000fec0000010000 */
[----:B------:R-:W-:Y:S04]  /*09b0*/  BSSY.RECONVERGENT B0, `(.L_x_24) ;  /* 0x000000e000007945 */ /* 0x000fe80003800200 */
[----:B------:R-:W-:Y:S05]  /*09c0*/  @!P1 BRA `(.L_x_25) ;  /* 0x0000000000309947 */ /* 0x000fea0003800000 */
[----:B------:R-:W-:-:S13]  /*09d0*/  ISETP.NE.AND P4, PT, R11, RZ, PT ;  /* 0x000000ff0b00720c */ /* 0x000fda0003f85270 */
[----:B------:R-:W-:Y:S05]  /*09e0*/  @!P4 BRA `(.L_x_26) ;  /* 0x000000000018c947 */ /* 0x000fea0003800000 */
[----:B0-2---:R-:W-:Y:S04]  /*09f0*/  LDS R9, [R4+UR4] ;  /* 0x0000000404097984 */ /* 0x005fe80008000800 */
[----:B-1-3--:R-:W0:Y:S02]  /*0a00*/  LDS R10, [R6+UR4] ;  /* 0x00000004060a7984 */ /* 0x00ae240008000800 */
[----:B0-----:R-:W-:-:S13]  /*0a10*/  ISETP.GE.AND P4, PT, R9, R10, PT ;  /* 0x0000000a0900720c */ /* 0x001fda0003f86270 */
[----:B------:R-:W-:Y:S05]  /*0a20*/  @P4 BRA `(.L_x_25) ;  /* 0x0000000000184947 */ /* 0x000fea0003800000 */
[----:B------:R4:W-:Y:S01]  /*0a30*/  STS [R4+UR4], R10 ;  /* 0x0000000a04007988 */ /* 0x0009e20008000804 */
[----:B------:R-:W-:Y:S05]  /*0a40*/  BRA `(.L_x_25) ;  /* 0x0000000000107947 */ /* 0x000fea0003800000 */
.L_x_26:
[----:B-1-3--:R-:W-:Y:S04]  /*0a50*/  LDS R10, [R4+UR4] ;  /* 0x00000004040a7984 */ /* 0x00afe80008000800 */
[----:B0-2---:R-:W0:Y:S02]  /*0a60*/  LDS R9, [R6+UR4] ;  /* 0x0000000406097984 */ /* 0x005e240008000800 */
[----:B0-----:R-:W-:-:S13]  /*0a70*/  ISETP.GT.AND P4, PT, R10, R9, PT ;  /* 0x000000090a00720c */ /* 0x001fda0003f84270 */
[----:B------:R0:W-:Y:S02]  /*0a80*/  @P4 STS [R4+UR4], R9 ;  /* 0x0000000904004988 */ /* 0x0001e40008000804 */
.L_x_25:
[----:B------:R-:W-:Y:S05]  /*0a90*/  BSYNC.RECONVERGENT B0 ;  /* 0x0000000000007941 */ /* 0x000fea0003800200 */
.L_x_24:
[----:B------:R-:W-:Y:S06]  /*0aa0*/  BAR.SYNC.DEFER_BLOCKING 0x0 ;  /* 0x0000000000007b1d */ /* 0x000fec0000010000 */
[----:B------:R-:W-:Y:S04]  /*0ab0*/  BSSY.RECONVERGENT B0, `(.L_x_27) ;  /* 0x000000e000007945 */ /* 0x000fe80003800200 */
[----:B------:R-:W-:Y:S05]  /*0ac0*/  @!P0 BRA `(.L_x_28) ;  /* 0x0000000000308947 */ /* 0x000fea0003800000 */
[----:B------:R-:W-:-:S13]  /*0ad0*/  ISETP.NE.AND P4, PT, R11, RZ, PT ;  /* 0x000000ff0b00720c */ /* 0x000fda0003f85270 */
[----:B------:R-:W-:Y:S05]  /*0ae0*/  @!P4 BRA `(.L_x_29) ;  /* 0x000000000018c947 */ /* 0x000fea0003800000 */
[----:B0-2---:R-:W-:Y:S04]  /*0af0*/  LDS R9, [R4+UR4] ;  /* 0x0000000404097984 */ /* 0x005fe80008000800 */
[----:B-1-34-:R-:W0:Y:S02]  /*0b00*/  LDS R10, [R5+UR4] ;  /* 0x00000004050a7984 */ /* 0x01ae240008000800 */
[----:B0-----:R-:W-:-:S13]  /*0b10*/  ISETP.GE.AND P4, PT, R9, R10, PT ;  /* 0x0000000a0900720c */ /* 0x001fda0003f86270 */
[----:B------:R-:W-:Y:S05]  /*0b20*/  @P4 BRA `(.L_x_28) ;  /* 0x0000000000184947 */ /* 0x000fea0003800000 */
[----:B------:R0:W-:Y:S01]  /*0b30*/  STS [R4+UR4], R10 ;  /* 0x0000000a04007988 */ /* 0x0001e20008000804 */
[----:B------:R-:W-:Y:S05]  /*0b40*/  BRA `(.L_x_28) ;  /* 0x0000000000107947 */ /* 0x000fea0003800000 */
.L_x_29:
[----:B-1-34-:R-:W-:Y:S04]  /*0b50*/  LDS R10, [R4+UR4] ;  /* 0x00000004040a7984 */ /* 0x01afe80008000800 */
[----:B0-2---:R-:W0:Y:S02]  /*0b60*/  LDS R9, [R5+UR4] ;  /* 0x0000000405097984 */ /* 0x005e240008000800 */
[----:B0-----:R-:W-:-:S13]  /*0b70*/  ISETP.GT.AND P4, PT, R10, R9, PT ;  /* 0x000000090a00720c */ /* 0x001fda0003f84270 */
[----:B------:R0:W-:Y:S02]  /*0b80*/  @P4 STS [R4+UR4], R9 ;  /* 0x0000000904004988 */ /* 0x0001e40008000804 */
.L_x_28:
[----:B------:R-:W-:Y:S05]  /*0b90*/  BSYNC.RECONVERGENT B0 ;  /* 0x0000000000007941 */ /* 0x000fea0003800200 */
.L_x_27:
[C---:B0-2---:R-:W-:Y:S01]  /*0ba0*/  LOP3.LUT R9, R0.reuse, 0x10, RZ, 0x3c, !PT ;  /* 0x0000001000097812 */ /* 0x045fe200078e3cff */
[----:B------:R-:W-:Y:S03]  /*0bb0*/  BAR.SYNC.DEFER_BLOCKING 0x0 ;  /* 0x0000000000007b1d */ /* 0x000fe60000010000 */
[----:B------:R-:W-:Y:S02]  /*0bc0*/  ISETP.GT.U32.AND P4, PT, R9, R0, PT ;  /* 0x000000000900720c */ /* 0x000fe40003f84070 */
[----:B------:R-:W-:Y:S01]  /*0bd0*/  LOP3.LUT R0, R0, 0x20, RZ, 0xc0, !PT ;  /* 0x0000002000007812 */ /* 0x000fe200078ec0ff */
[----:B------:R-:W-:Y:S10]  /*0be0*/  BSSY.RECONVERGENT B0, `(.L_x_30) ;  /* 0x0000010000007945 */ /* 0x000ff40003800200 */
[----:B------:R-:W-:Y:S05]  /*0bf0*/  @!P4 BRA `(.L_x_31) ;  /* 0x000000000038c947 */ /* 0x000fea0003800000 */
[----:B------:R-:W-:-:S13]  /*0c00*/  ISETP.NE.AND P4, PT, R0, RZ, PT ;  /* 0x000000ff0000720c */ /* 0x000fda0003f85270 */
[----:B------:R-:W-:Y:S05]  /*0c10*/  @!P4 BRA `(.L_x_32) ;  /* 0x00000000001cc947 */ /* 0x000fea0003800000 */
[----:B-1-34-:R-:W-:Y:S02]  /*0c20*/  LEA R10, R9, UR4, 0x2 ;  /* 0x00000004090a7c11 */ /* 0x01afe4000f8e10ff */
[----:B------:R-:W-:Y:S04]  /*0c30*/  LDS R9, [R4+UR4] ;  /* 0x0000000404097984 */ /* 0x000fe80008000800 */
[----:B------:R-:W0:Y:S02]  /*0c40*/  LDS R10, [R10] ;  /* 0x000000000a0a7984 */ /* 0x000e240000000800 */
[----:B0-----:R-:W-:-:S13]  /*0c50*/  ISETP.GE.AND P4, PT, R9, R10, PT ;  /* 0x0000000a0900720c */ /* 0x001fda0003f86270 */
[----:B------:R-:W-:Y:S05]  /*0c60*/  @P4 BRA `(.L_x_31) ;  /* 0x00000000001c4947 */ /* 0x000fea0003800000 */
[----:B------:R2:W-:Y:S01]  /*0c70*/  STS [R4+UR4], R10 ;  /* 0x0000000a04007988 */ /* 0x0005e20008000804 */
[----:B------:R-:W-:Y:S05]  /*0c80*/  BRA `(.L_x_31) ;  /* 0x0000000000147947 */ /* 0x000fea0003800000 */
.L_x_32:
[----:B------:R-:W-:Y:S01]  /*0c90*/  LEA R9, R9, UR4, 0x2 ;  /* 0x0000000409097c11 */ /* 0x000fe2000f8e10ff */
[----:B-1-34-:R-:W-:Y:S05]  /*0ca0*/  LDS R10, [R4+UR4] ;  /* 0x00000004040a7984 */ /* 0x01afea0008000800 */
[----:B------:R-:W0:Y:S02]  /*0cb0*/  LDS R9, [R9] ;  /* 0x0000000009097984 */ /* 0x000e240000000800 */
[----:B0-----:R-:W-:-:S13]  /*0cc0*/  ISETP.GT.AND P4, PT, R10, R9, PT ;  /* 0x000000090a00720c */ /* 0x001fda0003f84270 */
[----:B------:R0:W-:Y:S02]  /*0cd0*/  @P4 STS [R4+UR4], R9 ;  /* 0x0000000904004988 */ /* 0x0001e40008000804 */
.L_x_31:
[----:B------:R-:W-:Y:S05]  /*0ce0*/  BSYNC.RECONVERGENT B0 ;  /* 0x0000000000007941 */ /* 0x000fea0003800200 */
.L_x_30:
[----:B------:R-:W-:Y:S06]  /*0cf0*/  BAR.SYNC.DEFER_BLOCKING 0x0 ;  /* 0x0000000000007b1d */ /* 0x000fec0000010000 */
[----:B------:R-:W-:Y:S04]  /*0d00*/  BSSY.RECONVERGENT B0, `(.L_x_33) ;  /* 0x000000e000007945 */ /* 0x000fe80003800200 */
[----:B------:R-:W-:Y:S05]  /*0d10*/  @!P3 BRA `(.L_x_34) ;  /* 0x000000000030b947 */ /* 0x000fea0003800000 */
[----:B------:R-:W-:-:S13]  /*0d20*/  ISETP.NE.AND P3, PT, R0, RZ, PT ;  /* 0x000000ff0000720c */ /* 0x000fda0003f65270 */
[----:B------:R-:W-:Y:S05]  /*0d30*/  @!P3 BRA `(.L_x_35) ;  /* 0x000000000018b947 */ /* 0x000fea0003800000 */
[----:B------:R-:W-:Y:S04]  /*0d40*/  LDS R8, [R8+UR4] ;  /* 0x0000000408087984 */ /* 0x000fe80008000800 */
[----:B0-----:R-:W0:Y:S02]  /*0d50*/  LDS R9, [R4+UR4] ;  /* 0x0000000404097984 */ /* 0x001e240008000800 */
[----:B0-----:R-:W-:-:S13]  /*0d60*/  ISETP.GE.AND P3, PT, R9, R8, PT ;  /* 0x000000080900720c */ /* 0x001fda0003f66270 */
[----:B------:R-:W-:Y:S05]  /*0d70*/  @P3 BRA `(.L_x_34) ;  /* 0x0000000000183947 */ /* 0x000fea0003800000 */
[----:B------:R0:W-:Y:S01]  /*0d80*/  STS [R4+UR4], R8 ;  /* 0x0000000804007988 */ /* 0x0001e20008000804 */
[----:B------:R-:W-:Y:S05]  /*0d90*/  BRA `(.L_x_34) ;  /* 0x0000000000107947 */ /* 0x000fea0003800000 */
.L_x_35:
[----:B0-----:R-:W-:Y:S04]  /*0da0*/  LDS R9, [R8+UR4] ;  /* 0x0000000408097984 */ /* 0x001fe80008000800 */
[----:B-1234-:R-:W0:Y:S02]  /*0db0*/  LDS R10, [R4+UR4] ;  /* 0x00000004040a7984 */ /* 0x01ee240008000800 */
[----:B0-----:R-:W-:-:S13]  /*0dc0*/  ISETP.GT.AND P3, PT, R10, R9, PT ;  /* 0x000000090a00720c */ /* 0x001fda0003f64270 */
[----:B------:R0:W-:Y:S02]  /*0dd0*/  @P3 STS [R4+UR4], R9 ;  /* 0x0000000904003988 */ /* 0x0001e40008000804 */
.L_x_34:
[----:B------:R-:W-:Y:S05]  /*0de0*/  BSYNC.RECONVERGENT B0 ;  /* 0x0000000000007941 */ /* 0x000fea0003800200 */
.L_x_33:
        /* <DEDUP_REMOVED lines=11> */
.L_x_38:
[----:B------:R-:W-:Y:S04]  /*0ea0*/  LDS R7, [R7+UR4] ;  /* 0x0000000407077984 */ /* 0x000fe80008000800 */
[----:B0-----:R-:W0:Y:S02]  /*0eb0*/  LDS R8, [R4+UR4] ;  /* 0x0000000404087984 */ /* 0x001e240008000800 */
[----:B0-----:R-:W-:-:S13]  /*0ec0*/  ISETP.GT.AND P2, PT, R8, R7, PT ;  /* 0x000000070800720c */ /* 0x001fda0003f44270 */
[----:B------:R0:W-:Y:S02]  /*0ed0*/  @P2 STS [R4+UR4], R7 ;  /* 0x0000000704002988 */ /* 0x0001e40008000804 */
.L_x_37:
[----:B------:R-:W-:Y:S05]  /*0ee0*/  BSYNC.RECONVERGENT B0 ;  /* 0x0000000000007941 */ /* 0x000fea0003800200 */
.L_x_36:
        /* <DEDUP_REMOVED lines=11> */
.L_x_41:
[----:B0-----:R-:W-:Y:S04]  /*0fa0*/  LDS R7, [R6+UR4] ;  /* 0x0000000406077984 */ /* 0x001fe80008000800 */
[----:B------:R-:W0:Y:S02]  /*0fb0*/  LDS R8, [R4+UR4] ;  /* 0x0000000404087984 */ /* 0x000e240008000800 */
[----:B0-----:R-:W-:-:S13]  /*0fc0*/  ISETP.GT.AND P1, PT, R8, R7, PT ;  /* 0x000000070800720c */ /* 0x001fda0003f24270 */
[----:B------:R0:W-:Y:S02]  /*0fd0*/  @P1 STS [R4+UR4], R7 ;  /* 0x0000000704001988 */ /* 0x0001e40008000804 */
.L_x_40:
[----:B------:R-:W-:Y:S05]  /*0fe0*/  BSYNC.RECONVERGENT B0 ;  /* 0x0000000000007941 */ /* 0x000fea0003800200 */
.L_x_39:
[----:B------:R-:W-:Y:S06]  /*0ff0*/  BAR.SYNC.DEFER_BLOCKING 0x0 ;  /* 0x0000000000007b1d */ /* 0x000fec0000010000 */
[----:B------:R-:W-:Y:S04]  /*1000*/  BSSY.RECONVERGENT B0, `(.L_x_42) ;  /* 0x000000e000007945 */ /* 0x000fe80003800200 */
[----:B------:R-:W-:Y:S05]  /*1010*/  @!P0 BRA `(.L_x_43) ;  /* 0x0000000000308947 */ /* 0x000fea0003800000 */
[----:B------:R-:W-:-:S13]  /*1020*/  ISETP.NE.AND P0, PT, R0, RZ, PT ;  /* 0x000000ff0000720c */ /* 0x000fda0003f05270 */
[----:B------:R-:W-:Y:S05]  /*1030*/  @!P0 BRA `(.L_x_44) ;  /* 0x0000000000188947 */ /* 0x000fea0003800000 */
[----:B------:R-:W-:Y:S04]  /*1040*/  LDS R5, [R5+UR4] ;  /* 0x0000000405057984 */ /* 0x000fe80008000800 */
[----:B------:R-:W5:Y:S02]  /*1050*/  LDS R0, [R4+UR4] ;  /* 0x0000000404007984 */ /* 0x000f640008000800 */
[----:B-----5:R-:W-:-:S13]  /*1060*/  ISETP.GE.AND P0, PT, R0, R5, PT ;  /* 0x000000050000720c */ /* 0x020fda0003f06270 */
[----:B------:R-:W-:Y:S05]  /*1070*/  @P0 BRA `(.L_x_43) ;  /* 0x0000000000180947 */ /* 0x000fea0003800000 */
[----:B------:R0:W-:Y:S01]  /*1080*/  STS [R4+UR4], R5 ;  /* 0x0000000504007988 */ /* 0x0001e20008000804 */
[----:B------:R-:W-:Y:S05]  /*1090*/  BRA `(.L_x_43) ;  /* 0x0000000000107947 */ /* 0x000fea0003800000 */
.L_x_44:
[----:B------:R-:W-:Y:S04]  /*10a0*/  LDS R5, [R5+UR4] ;  /* 0x0000000405057984 */ /* 0x000fe80008000800 */
[----:B------:R-:W5:Y:S02]  /*10b0*/  LDS R0, [R4+UR4] ;  /* 0x0000000404007984 */ /* 0x000f640008000800 */
[----:B-----5:R-:W-:-:S13]  /*10c0*/  ISETP.GT.AND P0, PT, R0, R5, PT ;  /* 0x000000050000720c */ /* 0x020fda0003f04270 */
[----:B------:R0:W-:Y:S02]  /*10d0*/  @P0 STS [R4+UR4], R5 ;  /* 0x0000000504000988 */ /* 0x0001e40008000804 */
.L_x_43:
[----:B------:R-:W-:Y:S05]  /*10e0*/  BSYNC.RECONVERGENT B0 ;  /* 0x0000000000007941 */ /* 0x000fea0003800200 */
.L_x_42:
[----:B------:R-:W-:Y:S06]  /*10f0*/  BAR.SYNC.DEFER_BLOCKING 0x0 ;  /* 0x0000000000007b1d */ /* 0x000fec0000010000 */
[----:B0-----:R-:W0:Y:S04]  /*1100*/  LDS R5, [R4+UR4] ;  /* 0x0000000404057984 */ /* 0x001e280008000800 */
[----:B0-----:R-:W-:Y:S01]  /*1110*/  STG.E desc[UR6][R2.64], R5 ;  /* 0x0000000502007986 */ /* 0x001fe2000c101906 */
[----:B------:R-:W-:Y:S05]  /*1120*/  EXIT ;  /* 0x000000000000794d */ /* 0x000fea0003800000 */
.L_x_45:
[----:B------:R-:W-:-:S00]  /*1130*/  BRA `(.L_x_45) ;  /* 0xfffffffc00fc7947 */ /* 0x000fc0000383ffff */
[----:B------:R-:W-:-:S00]  /*1140*/  NOP ;  /* 0x0000000000007918 */ /* 0x000fc00000000000 */
        /* <DEDUP_REMOVED lines=11> */
.L_x_46:


//--------------------- .nv.shared._Z13BitonicKernelPi --------------------------
	.section	.nv.shared._Z13BitonicKernelPi,"aw",@nobits
	.sectionflags	@""
	.align	4
.nv.shared._Z13BitonicKernelPi:
	.zero		1152


//--------------------- .nv.shared.reserved.0     --------------------------
	.section	.nv.shared.reserved.0,"aw",@nobits
	.weak		__nv_reservedSMEM_offset_0_alias
	.size		__nv_reservedSMEM_offset_0_alias, 0, 64
	.other		__nv_reservedSMEM_offset_0_alias,@"STO_CUDA_RESERVED_SHARED STV_DEFAULT"
__nv_reservedSMEM_offset_0_alias:
	.zero		0
	.zero		64


//--------------------- .nv.constant0._Z13BitonicKernelPi --------------------------
	.section	.nv.constant0._Z13BitonicKernelPi,"a",@progbits
	.sectionflags	@""
	.align	4
.nv.constant0._Z13BitonicKernelPi:
	.zero		904


//--------------------- SYMBOLS --------------------------

	.type		.nv.reservedSmem.offset0,@object
	.size		.nv.reservedSmem.offset0,0x4
	.type		.nv.reservedSmem.cap,@object
	.size		.nv.reservedSmem.cap,0x4
